//
// Generated by NVIDIA NVVM Compiler
//
// Compiler Build ID: CL-36424714
// Cuda compilation tools, release 13.0, V13.0.88
// Based on NVVM 20.0.0
//

.version 9.0
.target sm_100
.address_size 64

	// .globl	_Z11emptyKernelv
// _ZZ12sumReductionPdS_iE11partial_sum has been demoted

.visible .entry _Z11emptyKernelv()
{


	ret;

}
	// .globl	_Z11bitonicSortP5pointii
.visible .entry _Z11bitonicSortP5pointii(
	.param .u64 .ptr .align 1 _Z11bitonicSortP5pointii_param_0,
	.param .u32 _Z11bitonicSortP5pointii_param_1,
	.param .u32 _Z11bitonicSortP5pointii_param_2
)
{
	.reg .pred 	%p<5>;
	.reg .b32 	%r<9>;
	.reg .b32 	%f<11>;
	.reg .b64 	%rd<7>;

	ld.param.u64 	%rd3, [_Z11bitonicSortP5pointii_param_0];
	ld.param.u32 	%r4, [_Z11bitonicSortP5pointii_param_1];
	ld.param.u32 	%r3, [_Z11bitonicSortP5pointii_param_2];
	mov.u32 	%r5, %ntid.x;
	mov.u32 	%r6, %ctaid.x;
	mov.u32 	%r7, %tid.x;
	mad.lo.s32 	%r1, %r5, %r6, %r7;
	xor.b32  	%r2, %r4, %r1;
	setp.le.s32 	%p1, %r2, %r1;
	@%p1 bra 	$L__BB1_5;
	cvta.to.global.u64 	%rd4, %rd3;
	and.b32  	%r8, %r3, %r1;
	setp.ne.s32 	%p2, %r8, 0;
	mul.wide.s32 	%rd5, %r1, 8;
	add.s64 	%rd1, %rd4, %rd5;
	mul.wide.s32 	%rd6, %r2, 8;
	add.s64 	%rd2, %rd4, %rd6;
	@%p2 bra 	$L__BB1_3;
	ld.global.f32 	%f10, [%rd1];
	ld.global.f32 	%f9, [%rd2];
	setp.gt.f32 	%p4, %f10, %f9;
	@%p4 bra 	$L__BB1_4;
	bra.uni 	$L__BB1_5;
$L__BB1_3:
	ld.global.f32 	%f10, [%rd1];
	ld.global.f32 	%f9, [%rd2];
	setp.geu.f32 	%p3, %f10, %f9;
	@%p3 bra 	$L__BB1_5;
$L__BB1_4:
	ld.global.f32 	%f7, [%rd1+4];
	ld.global.f32 	%f8, [%rd2+4];
	st.global.f32 	[%rd1], %f9;
	st.global.f32 	[%rd1+4], %f8;
	st.global.f32 	[%rd2], %f10;
	st.global.f32 	[%rd2+4], %f7;
$L__BB1_5:
	ret;

}
	// .globl	_Z18integrateTrapezoidP5pointPdi
.visible .entry _Z18integrateTrapezoidP5pointPdi(
	.param .u64 .ptr .align 1 _Z18integrateTrapezoidP5pointPdi_param_0,
	.param .u64 .ptr .align 1 _Z18integrateTrapezoidP5pointPdi_param_1,
	.param .u32 _Z18integrateTrapezoidP5pointPdi_param_2
)
{
	.reg .pred 	%p<2>;
	.reg .b32 	%r<6>;
	.reg .b32 	%f<8>;
	.reg .b64 	%rd<10>;
	.reg .b64 	%fd<3>;

	ld.param.u64 	%rd1, [_Z18integrateTrapezoidP5pointPdi_param_0];
	ld.param.u64 	%rd2, [_Z18integrateTrapezoidP5pointPdi_param_1];
	mov.u32 	%r2, %ntid.x;
	mov.u32 	%r3, %ctaid.x;
	mov.u32 	%r4, %tid.x;
	mad.lo.s32 	%r1, %r2, %r3, %r4;
	setp.lt.s32 	%p1, %r1, 1;
	@%p1 bra 	$L__BB2_2;
	cvta.to.global.u64 	%rd3, %rd1;
	cvta.to.global.u64 	%rd4, %rd2;
	add.s32 	%r5, %r1, -1;
	mul.wide.u32 	%rd5, %r5, 8;
	add.s64 	%rd6, %rd3, %rd5;
	ld.global.f32 	%f1, [%rd6+4];
	mul.wide.u32 	%rd7, %r1, 8;
	add.s64 	%rd8, %rd3, %rd7;
	ld.global.f32 	%f2, [%rd8+4];
	add.f32 	%f3, %f1, %f2;
	ld.global.f32 	%f4, [%rd8];
	ld.global.f32 	%f5, [%rd6];
	sub.f32 	%f6, %f4, %f5;
	mul.f32 	%f7, %f3, %f6;
	cvt.f64.f32 	%fd1, %f7;
	mul.f64 	%fd2, %fd1, 0d3FE0000000000000;
	add.s64 	%rd9, %rd4, %rd5;
	st.global.f64 	[%rd9], %fd2;
$L__BB2_2:
	ret;

}
	// .globl	_Z12sumReductionPdS_i
.visible .entry _Z12sumReductionPdS_i(
	.param .u64 .ptr .align 1 _Z12sumReductionPdS_i_param_0,
	.param .u64 .ptr .align 1 _Z12sumReductionPdS_i_param_1,
	.param .u32 _Z12sumReductionPdS_i_param_2
)
{
	.reg .pred 	%p<6>;
	.reg .b32 	%r<24>;
	.reg .b64 	%rd<10>;
	.reg .b64 	%fd<6>;
	// demoted variable
	.shared .align 8 .b8 _ZZ12sumReductionPdS_iE11partial_sum[16384];
	ld.param.u64 	%rd1, [_Z12sumReductionPdS_i_param_0];
	ld.param.u64 	%rd2, [_Z12sumReductionPdS_i_param_1];
	ld.param.u32 	%r8, [_Z12sumReductionPdS_i_param_2];
	mov.u32 	%r1, %ctaid.x;
	mov.u32 	%r2, %ntid.x;
	mov.u32 	%r3, %tid.x;
	mad.lo.s32 	%r4, %r1, %r2, %r3;
	add.s32 	%r9, %r8, -1;
	setp.ge.s32 	%p1, %r4, %r9;
	@%p1 bra 	$L__BB3_2;
	cvta.to.global.u64 	%rd4, %rd1;
	mul.wide.s32 	%rd5, %r4, 8;
	add.s64 	%rd6, %rd4, %rd5;
	ld.global.f64 	%fd1, [%rd6];
	shl.b32 	%r13, %r3, 3;
	mov.u32 	%r14, _ZZ12sumReductionPdS_iE11partial_sum;
	add.s32 	%r15, %r14, %r13;
	st.shared.f64 	[%r15], %fd1;
	bra.uni 	$L__BB3_3;
$L__BB3_2:
	shl.b32 	%r10, %r3, 3;
	mov.u32 	%r11, _ZZ12sumReductionPdS_iE11partial_sum;
	add.s32 	%r12, %r11, %r10;
	mov.b64 	%rd3, 0;
	st.shared.u64 	[%r12], %rd3;
$L__BB3_3:
	bar.sync 	0;
	setp.lt.u32 	%p2, %r2, 2;
	@%p2 bra 	$L__BB3_8;
	mov.b32 	%r23, 1;
	mov.u32 	%r19, _ZZ12sumReductionPdS_iE11partial_sum;
$L__BB3_5:
	shl.b32 	%r6, %r23, 1;
	mul.lo.s32 	%r7, %r6, %r3;
	setp.ge.u32 	%p3, %r7, %r2;
	@%p3 bra 	$L__BB3_7;
	add.s32 	%r17, %r7, %r23;
	shl.b32 	%r18, %r17, 3;
	add.s32 	%r20, %r19, %r18;
	ld.shared.f64 	%fd2, [%r20];
	shl.b32 	%r21, %r7, 3;
	add.s32 	%r22, %r19, %r21;
	ld.shared.f64 	%fd3, [%r22];
	add.f64 	%fd4, %fd2, %fd3;
	st.shared.f64 	[%r22], %fd4;
$L__BB3_7:
	bar.sync 	0;
	setp.lt.u32 	%p4, %r6, %r2;
	mov.u32 	%r23, %r6;
	@%p4 bra 	$L__BB3_5;
$L__BB3_8:
	setp.ne.s32 	%p5, %r3, 0;
	@%p5 bra 	$L__BB3_10;
	ld.shared.f64 	%fd5, [_ZZ12sumReductionPdS_iE11partial_sum];
	cvta.to.global.u64 	%rd7, %rd2;
	mul.wide.u32 	%rd8, %r1, 8;
	add.s64 	%rd9, %rd7, %rd8;
	st.global.f64 	[%rd9], %fd5;
$L__BB3_10:
	ret;

}


// ===== COMPILED SASS (sm_100) =====

	.target	sm_100

	.elftype	@"ET_EXEC"


//--------------------- .note.nv.tkinfo           --------------------------
	.section	.note.nv.tkinfo,"",@"SHT_NOTE"
	.sectionflags	@"SHF_NOTE_NV_TKINFO"
	.tkinfo
        /*0018*/ 	.word	0x00000002
        /*0030*/ 	.string	""
        /*0030*/ 	.string	"ptxas"
        /*0030*/ 	.string	"Cuda compilation tools, release 13.0, V13.0.88"
        /*0030*/ 	.string	"Build cuda_13.0.r13.0/compiler.36424714_0"
        /*0030*/ 	.string	"-arch sm_100 -m 64 "



//--------------------- .note.nv.cuinfo           --------------------------
	.section	.note.nv.cuinfo,"",@"SHT_NOTE"
	.sectionflags	@"SHF_NOTE_NV_CUINFO"
        /*0018*/ 	.short	0x0002
        /*001a*/ 	.short	0x0064
        /*001c*/ 	.short	0x0082
	.zero		2


//--------------------- .nv.info                  --------------------------
	.section	.nv.info,"",@"SHT_CUDA_INFO"
	.align	4


	//----- nvinfo : EIATTR_REGCOUNT
	.align		4
        /*0000*/ 	.byte	0x04, 0x2f
        /*0002*/ 	.short	(.L_1 - .L_0)
	.align		4
.L_0:
        /*0004*/ 	.word	index@(_Z11emptyKernelv)
        /*0008*/ 	.word	0x00000004


	//----- nvinfo : EIATTR_FRAME_SIZE
	.align		4
.L_1:
        /*000c*/ 	.byte	0x04, 0x11
        /*000e*/ 	.short	(.L_3 - .L_2)
	.align		4
.L_2:
        /*0010*/ 	.word	index@(_Z11emptyKernelv)
        /*0014*/ 	.word	0x00000000


	//----- nvinfo : EIATTR_REGCOUNT
	.align		4
.L_3:
        /*0018*/ 	.byte	0x04, 0x2f
        /*001a*/ 	.short	(.L_5 - .L_4)
	.align		4
.L_4:
        /*001c*/ 	.word	index@(_Z11bitonicSortP5pointii)
        /*0020*/ 	.word	0x0000000e


	//----- nvinfo : EIATTR_FRAME_SIZE
	.align		4
.L_5:
        /*0024*/ 	.byte	0x04, 0x11
        /*0026*/ 	.short	(.L_7 - .L_6)
	.align		4
.L_6:
        /*0028*/ 	.word	index@(_Z11bitonicSortP5pointii)
        /*002c*/ 	.word	0x00000000


	//----- nvinfo : EIATTR_REGCOUNT
	.align		4
.L_7:
        /*0030*/ 	.byte	0x04, 0x2f
        /*0032*/ 	.short	(.L_9 - .L_8)
	.align		4
.L_8:
        /*0034*/ 	.word	index@(_Z18integrateTrapezoidP5pointPdi)
        /*0038*/ 	.word	0x0000000e


	//----- nvinfo : EIATTR_FRAME_SIZE
	.align		4
.L_9:
        /*003c*/ 	.byte	0x04, 0x11
        /*003e*/ 	.short	(.L_11 - .L_10)
	.align		4
.L_10:
        /*0040*/ 	.word	index@(_Z18integrateTrapezoidP5pointPdi)
        /*0044*/ 	.word	0x00000000


	//----- nvinfo : EIATTR_REGCOUNT
	.align		4
.L_11:
        /*0048*/ 	.byte	0x04, 0x2f
        /*004a*/ 	.short	(.L_13 - .L_12)
	.align		4
.L_12:
        /*004c*/ 	.word	index@(_Z12sumReductionPdS_i)
        /*0050*/ 	.word	0x0000000e


	//----- nvinfo : EIATTR_FRAME_SIZE
	.align		4
.L_13:
        /*0054*/ 	.byte	0x04, 0x11
        /*0056*/ 	.short	(.L_15 - .L_14)
	.align		4
.L_14:
        /*0058*/ 	.word	index@(_Z12sumReductionPdS_i)
        /*005c*/ 	.word	0x00000000


	//----- nvinfo : EIATTR_MIN_STACK_SIZE
	.align		4
.L_15:
        /*0060*/ 	.byte	0x04, 0x12
        /*0062*/ 	.short	(.L_17 - .L_16)
	.align		4
.L_16:
        /*0064*/ 	.word	index@(_Z12sumReductionPdS_i)
        /*0068*/ 	.word	0x00000000


	//----- nvinfo : EIATTR_MIN_STACK_SIZE
	.align		4
.L_17:
        /*006c*/ 	.byte	0x04, 0x12
        /*006e*/ 	.short	(.L_19 - .L_18)
	.align		4
.L_18:
        /*0070*/ 	.word	index@(_Z18integrateTrapezoidP5pointPdi)
        /*0074*/ 	.word	0x00000000


	//----- nvinfo : EIATTR_MIN_STACK_SIZE
	.align		4
.L_19:
        /*0078*/ 	.byte	0x04, 0x12
        /*007a*/ 	.short	(.L_21 - .L_20)
	.align		4
.L_20:
        /*007c*/ 	.word	index@(_Z11bitonicSortP5pointii)
        /*0080*/ 	.word	0x00000000


	//----- nvinfo : EIATTR_MIN_STACK_SIZE
	.align		4
.L_21:
        /*0084*/ 	.byte	0x04, 0x12
        /*0086*/ 	.short	(.L_23 - .L_22)
	.align		4
.L_22:
        /*0088*/ 	.word	index@(_Z11emptyKernelv)
        /*008c*/ 	.word	0x00000000
.L_23:


//--------------------- .nv.compat                --------------------------
	.section	.nv.compat,"",@"SHT_CUDA_COMPAT_INFO"
	.align	4
        /*0000*/ 	.byte	0x02, 0x09, 0x00, 0x00, 0x02, 0x02, 0x01, 0x00, 0x02, 0x05, 0x05, 0x00, 0x03, 0x07, 0x01, 0x01
        /*0010*/ 	.byte	0x02, 0x03, 0x00, 0x00, 0x02, 0x06, 0x01, 0x00, 0x04, 0x0b, 0x08, 0x00, 0x01, 0x00, 0x00, 0x00
        /*0020*/ 	.byte	0x00, 0x00, 0x00, 0x00


//--------------------- .nv.info._Z12sumReductionPdS_i --------------------------
	.section	.nv.info._Z12sumReductionPdS_i,"",@"SHT_CUDA_INFO"
	.sectionflags	@""
	.align	4


	//----- nvinfo : EIATTR_CUDA_API_VERSION
	.align		4
        /*0000*/ 	.byte	0x04, 0x37
        /*0002*/ 	.short	(.L_25 - .L_24)
.L_24:
        /*0004*/ 	.word	0x00000082


	//----- nvinfo : EIATTR_KPARAM_INFO
	.align		4
.L_25:
        /*0008*/ 	.byte	0x04, 0x17
        /*000a*/ 	.short	(.L_27 - .L_26)
.L_26:
        /*000c*/ 	.word	0x00000000
        /*0010*/ 	.short	0x0002
        /*0012*/ 	.short	0x0010
        /*0014*/ 	.byte	0x00, 0xf0, 0x11, 0x00


	//----- nvinfo : EIATTR_KPARAM_INFO
	.align		4
.L_27:
        /*0018*/ 	.byte	0x04, 0x17
        /*001a*/ 	.short	(.L_29 - .L_28)
.L_28:
        /*001c*/ 	.word	0x00000000
        /*0020*/ 	.short	0x0001
        /*0022*/ 	.short	0x0008
        /*0024*/ 	.byte	0x00, 0xf5, 0x21, 0x00


	//----- nvinfo : EIATTR_KPARAM_INFO
	.align		4
.L_29:
        /*0028*/ 	.byte	0x04, 0x17
        /*002a*/ 	.short	(.L_31 - .L_30)
.L_30:
        /*002c*/ 	.word	0x00000000
        /*0030*/ 	.short	0x0000
        /*0032*/ 	.short	0x0000
        /*0034*/ 	.byte	0x00, 0xf5, 0x21, 0x00


	//----- nvinfo : EIATTR_SPARSE_MMA_MASK
	.align		4
.L_31:
        /*0038*/ 	.byte	0x03, 0x50
        /*003a*/ 	.short	0x0000


	//----- nvinfo : EIATTR_MAXREG_COUNT
	.align		4
        /*003c*/ 	.byte	0x03, 0x1b
        /*003e*/ 	.short	0x00ff


	//----- nvinfo : EIATTR_NUM_BARRIERS
	.align		4
        /*0040*/ 	.byte	0x02, 0x4c
        /*0042*/ 	.byte	0x01
	.zero		1


	//----- nvinfo : EIATTR_MERCURY_ISA_VERSION
	.align		4
        /*0044*/ 	.byte	0x03, 0x5f
        /*0046*/ 	.short	0x0101


	//----- nvinfo : EIATTR_VRC_CTA_INIT_COUNT
	.align		4
        /*0048*/ 	.byte	0x02, 0x4a
	.zero		1
	.zero		1


	//----- nvinfo : EIATTR_EXIT_INSTR_OFFSETS
	.align		4
        /*004c*/ 	.byte	0x04, 0x1c
        /*004e*/ 	.short	(.L_33 - .L_32)


	//   ....[0]....
.L_32:
        /*0050*/ 	.word	0x000002f0


	//   ....[1]....
        /*0054*/ 	.word	0x00000370


	//----- nvinfo : EIATTR_CRS_STACK_SIZE
	.align		4
.L_33:
        /*0058*/ 	.byte	0x04, 0x1e
        /*005a*/ 	.short	(.L_35 - .L_34)
.L_34:
        /*005c*/ 	.word	0x00000000


	//----- nvinfo : EIATTR_CBANK_PARAM_SIZE
	.align		4
.L_35:
        /*0060*/ 	.byte	0x03, 0x19
        /*0062*/ 	.short	0x0014


	//----- nvinfo : EIATTR_PARAM_CBANK
	.align		4
        /*0064*/ 	.byte	0x04, 0x0a
        /*0066*/ 	.short	(.L_37 - .L_36)
	.align		4
.L_36:
        /*0068*/ 	.word	index@(.nv.constant0._Z12sumReductionPdS_i)
        /*006c*/ 	.short	0x0380
        /*006e*/ 	.short	0x0014


	//----- nvinfo : EIATTR_SW_WAR
	.align		4
.L_37:
        /*0070*/ 	.byte	0x04, 0x36
        /*0072*/ 	.short	(.L_39 - .L_38)
.L_38:
        /*0074*/ 	.word	0x00000008
.L_39:


//--------------------- .nv.info._Z18integrateTrapezoidP5pointPdi --------------------------
	.section	.nv.info._Z18integrateTrapezoidP5pointPdi,"",@"SHT_CUDA_INFO"
	.sectionflags	@""
	.align	4


	//----- nvinfo : EIATTR_CUDA_API_VERSION
	.align		4
        /*0000*/ 	.byte	0x04, 0x37
        /*0002*/ 	.short	(.L_41 - .L_40)
.L_40:
        /*0004*/ 	.word	0x00000082


	//----- nvinfo : EIATTR_KPARAM_INFO
	.align		4
.L_41:
        /*0008*/ 	.byte	0x04, 0x17
        /*000a*/ 	.short	(.L_43 - .L_42)
.L_42:
        /*000c*/ 	.word	0x00000000
        /*0010*/ 	.short	0x0002
        /*0012*/ 	.short	0x0010
        /*0014*/ 	.byte	0x00, 0xf0, 0x11, 0x00


	//----- nvinfo : EIATTR_KPARAM_INFO
	.align		4
.L_43:
        /*0018*/ 	.byte	0x04, 0x17
        /*001a*/ 	.short	(.L_45 - .L_44)
.L_44:
        /*001c*/ 	.word	0x00000000
        /*0020*/ 	.short	0x0001
        /*0022*/ 	.short	0x0008
        /*0024*/ 	.byte	0x00, 0xf5, 0x21, 0x00


	//----- nvinfo : EIATTR_KPARAM_INFO
	.align		4
.L_45:
        /*0028*/ 	.byte	0x04, 0x17
        /*002a*/ 	.short	(.L_47 - .L_46)
.L_46:
        /*002c*/ 	.word	0x00000000
        /*0030*/ 	.short	0x0000
        /*0032*/ 	.short	0x0000
        /*0034*/ 	.byte	0x00, 0xf5, 0x21, 0x00


	//----- nvinfo : EIATTR_SPARSE_MMA_MASK
	.align		4
.L_47:
        /*0038*/ 	.byte	0x03, 0x50
        /*003a*/ 	.short	0x0000


	//----- nvinfo : EIATTR_MAXREG_COUNT
	.align		4
        /*003c*/ 	.byte	0x03, 0x1b
        /*003e*/ 	.short	0x00ff


	//----- nvinfo : EIATTR_MERCURY_ISA_VERSION
	.align		4
        /*0040*/ 	.byte	0x03, 0x5f
        /*0042*/ 	.short	0x0101


	//----- nvinfo : EIATTR_VRC_CTA_INIT_COUNT
	.align		4
        /*0044*/ 	.byte	0x02, 0x4a
	.zero		1
	.zero		1


	//----- nvinfo : EIATTR_EXIT_INSTR_OFFSETS
	.align		4
        /*0048*/ 	.byte	0x04, 0x1c
        /*004a*/ 	.short	(.L_49 - .L_48)


	//   ....[0]....
.L_48:
        /*004c*/ 	.word	0x00000060


	//   ....[1]....
        /*0050*/ 	.word	0x00000180


	//----- nvinfo : EIATTR_CBANK_PARAM_SIZE
	.align		4
.L_49:
        /*0054*/ 	.byte	0x03, 0x19
        /*0056*/ 	.short	0x0014


	//----- nvinfo : EIATTR_PARAM_CBANK
	.align		4
        /*0058*/ 	.byte	0x04, 0x0a
        /*005a*/ 	.short	(.L_51 - .L_50)
	.align		4
.L_50:
        /*005c*/ 	.word	index@(.nv.constant0._Z18integrateTrapezoidP5pointPdi)
        /*0060*/ 	.short	0x0380
        /*0062*/ 	.short	0x0014


	//----- nvinfo : EIATTR_SW_WAR
	.align		4
.L_51:
        /*0064*/ 	.byte	0x04, 0x36
        /*0066*/ 	.short	(.L_53 - .L_52)
.L_52:
        /*0068*/ 	.word	0x00000008
.L_53:


//--------------------- .nv.info._Z11bitonicSortP5pointii --------------------------
	.section	.nv.info._Z11bitonicSortP5pointii,"",@"SHT_CUDA_INFO"
	.sectionflags	@""
	.align	4


	//----- nvinfo : EIATTR_CUDA_API_VERSION
	.align		4
        /*0000*/ 	.byte	0x04, 0x37
        /*0002*/ 	.short	(.L_55 - .L_54)
.L_54:
        /*0004*/ 	.word	0x00000082


	//----- nvinfo : EIATTR_KPARAM_INFO
	.align		4
.L_55:
        /*0008*/ 	.byte	0x04, 0x17
        /*000a*/ 	.short	(.L_57 - .L_56)
.L_56:
        /*000c*/ 	.word	0x00000000
        /*0010*/ 	.short	0x0002
        /*0012*/ 	.short	0x000c
        /*0014*/ 	.byte	0x00, 0xf0, 0x11, 0x00


	//----- nvinfo : EIATTR_KPARAM_INFO
	.align		4
.L_57:
        /*0018*/ 	.byte	0x04, 0x17
        /*001a*/ 	.short	(.L_59 - .L_58)
.L_58:
        /*001c*/ 	.word	0x00000000
        /*0020*/ 	.short	0x0001
        /*0022*/ 	.short	0x0008
        /*0024*/ 	.byte	0x00, 0xf0, 0x11, 0x00


	//----- nvinfo : EIATTR_KPARAM_INFO
	.align		4
.L_59:
        /*0028*/ 	.byte	0x04, 0x17
        /*002a*/ 	.short	(.L_61 - .L_60)
.L_60:
        /*002c*/ 	.word	0x00000000
        /*0030*/ 	.short	0x0000
        /*0032*/ 	.short	0x0000
        /*0034*/ 	.byte	0x00, 0xf5, 0x21, 0x00


	//----- nvinfo : EIATTR_SPARSE_MMA_MASK
	.align		4
.L_61:
        /*0038*/ 	.byte	0x03, 0x50
        /*003a*/ 	.short	0x0000


	//----- nvinfo : EIATTR_MAXREG_COUNT
	.align		4
        /*003c*/ 	.byte	0x03, 0x1b
        /*003e*/ 	.short	0x00ff


	//----- nvinfo : EIATTR_MERCURY_ISA_VERSION
	.align		4
        /*0040*/ 	.byte	0x03, 0x5f
        /*0042*/ 	.short	0x0101


	//----- nvinfo : EIATTR_VRC_CTA_INIT_COUNT
	.align		4
        /*0044*/ 	.byte	0x02, 0x4a
	.zero		1
	.zero		1


	//----- nvinfo : EIATTR_EXIT_INSTR_OFFSETS
	.align		4
        /*0048*/ 	.byte	0x04, 0x1c
        /*004a*/ 	.short	(.L_63 - .L_62)


	//   ....[0]....
.L_62:
        /*004c*/ 	.word	0x00000080


	//   ....[1]....
        /*0050*/ 	.word	0x00000150


	//   ....[2]....
        /*0054*/ 	.word	0x00000190


	//   ....[3]....
        /*0058*/ 	.word	0x00000210


	//----- nvinfo : EIATTR_CRS_STACK_SIZE
	.align		4
.L_63:
        /*005c*/ 	.byte	0x04, 0x1e
        /*005e*/ 	.short	(.L_65 - .L_64)
.L_64:
        /*0060*/ 	.word	0x00000000


	//----- nvinfo : EIATTR_CBANK_PARAM_SIZE
	.align		4
.L_65:
        /*0064*/ 	.byte	0x03, 0x19
        /*0066*/ 	.short	0x0010


	//----- nvinfo : EIATTR_PARAM_CBANK
	.align		4
        /*0068*/ 	.byte	0x04, 0x0a
        /*006a*/ 	.short	(.L_67 - .L_66)
	.align		4
.L_66:
        /*006c*/ 	.word	index@(.nv.constant0._Z11bitonicSortP5pointii)
        /*0070*/ 	.short	0x0380
        /*0072*/ 	.short	0x0010


	//----- nvinfo : EIATTR_SW_WAR
	.align		4
.L_67:
        /*0074*/ 	.byte	0x04, 0x36
        /*0076*/ 	.short	(.L_69 - .L_68)
.L_68:
        /*0078*/ 	.word	0x00000008
.L_69:


//--------------------- .nv.info._Z11emptyKernelv --------------------------
	.section	.nv.info._Z11emptyKernelv,"",@"SHT_CUDA_INFO"
	.sectionflags	@""
	.align	4


	//----- nvinfo : EIATTR_CUDA_API_VERSION
	.align		4
        /*0000*/ 	.byte	0x04, 0x37
        /*0002*/ 	.short	(.L_71 - .L_70)
.L_70:
        /*0004*/ 	.word	0x00000082


	//----- nvinfo : EIATTR_SPARSE_MMA_MASK
	.align		4
.L_71:
        /*0008*/ 	.byte	0x03, 0x50
        /*000a*/ 	.short	0x0000


	//----- nvinfo : EIATTR_MAXREG_COUNT
	.align		4
        /*000c*/ 	.byte	0x03, 0x1b
        /*000e*/ 	.short	0x00ff


	//----- nvinfo : EIATTR_MERCURY_ISA_VERSION
	.align		4
        /*0010*/ 	.byte	0x03, 0x5f
        /*0012*/ 	.short	0x0101


	//----- nvinfo : EIATTR_VRC_CTA_INIT_COUNT
	.align		4
        /*0014*/ 	.byte	0x02, 0x4a
	.zero		1
	.zero		1


	//----- nvinfo : EIATTR_EXIT_INSTR_OFFSETS
	.align		4
        /*0018*/ 	.byte	0x04, 0x1c
        /*001a*/ 	.short	(.L_73 - .L_72)


	//   ....[0]....
.L_72:
        /*001c*/ 	.word	0x00000010


	//----- nvinfo : EIATTR_SW_WAR
	.align		4
.L_73:
        /*0020*/ 	.byte	0x04, 0x36
        /*0022*/ 	.short	(.L_75 - .L_74)
.L_74:
        /*0024*/ 	.word	0x00000008
.L_75:


//--------------------- .nv.callgraph             --------------------------
	.section	.nv.callgraph,"",@"SHT_CUDA_CALLGRAPH"
	.align	4
	.sectionentsize	8
	.align		4
        /*0000*/ 	.word	0x00000000
	.align		4
        /*0004*/ 	.word	0xffffffff
	.align		4
        /*0008*/ 	.word	0x00000000
	.align		4
        /*000c*/ 	.word	0xfffffffe
	.align		4
        /*0010*/ 	.word	0x00000000
	.align		4
        /*0014*/ 	.word	0xfffffffd
	.align		4
        /*0018*/ 	.word	0x00000000
	.align		4
        /*001c*/ 	.word	0xfffffffc


//--------------------- .text._Z12sumReductionPdS_i --------------------------
	.section	.text._Z12sumReductionPdS_i,"ax",@progbits
	.align	128
        .global         _Z12sumReductionPdS_i
        .type           _Z12sumReductionPdS_i,@function
        .size           _Z12sumReductionPdS_i,(.L_x_12 - _Z12sumReductionPdS_i)
        .other          _Z12sumReductionPdS_i,@"STO_CUDA_ENTRY STV_DEFAULT"
_Z12sumReductionPdS_i:
.text._Z12sumReductionPdS_i:
[----:B------:R-:W-:Y:S01]  /*0000*/  LDC R1, c[0x0][0x37c] ;  /* 0x0000df00ff017b82 */ /* 0x000fe20000000800 */
[----:B------:R-:W0:Y:S01]  /*0010*/  S2R R9, SR_CTAID.X ;  /* 0x0000000000097919 */ /* 0x000e220000002500 */
[----:B------:R-:W1:Y:S01]  /*0020*/  LDCU UR4, c[0x0][0x390] ;  /* 0x00007200ff0477ac */ /* 0x000e620008000800 */
[----:B------:R-:W-:Y:S01]  /*0030*/  BSSY.RECONVERGENT B0, `(.L_x_0) ;  /* 0x0000018000007945 */ /* 0x000fe20003800200 */
[----:B------:R-:W0:Y:S01]  /*0040*/  S2R R11, SR_TID.X ;  /* 0x00000000000b7919 */ /* 0x000e220000002100 */
[----:B------:R-:W0:Y:S01]  /*0050*/  LDCU UR8, c[0x0][0x360] ;  /* 0x00006c00ff0877ac */ /* 0x000e220008000800 */
[----:B------:R-:W2:Y:S01]  /*0060*/  LDCU.64 UR6, c[0x0][0x358] ;  /* 0x00006b00ff0677ac */ /* 0x000ea20008000a00 */
[----:B-1----:R-:W-:Y:S01]  /*0070*/  UIADD3 UR4, UPT, UPT, UR4, -0x1, URZ ;  /* 0xffffffff04047890 */ /* 0x002fe2000fffe0ff */
[----:B0-----:R-:W-:-:S05]  /*0080*/  IMAD R5, R9, UR8, R11 ;  /* 0x0000000809057c24 */ /* 0x001fca000f8e020b */
[----:B------:R-:W-:-:S13]  /*0090*/  ISETP.GE.AND P0, PT, R5, UR4, PT ;  /* 0x0000000405007c0c */ /* 0x000fda000bf06270 */
[----:B--2---:R-:W-:Y:S05]  /*00a0*/  @P0 BRA `(.L_x_1) ;  /* 0x0000000000280947 */ /* 0x004fea0003800000 */
[----:B------:R-:W0:Y:S02]  /*00b0*/  LDC.64 R2, c[0x0][0x380] ;  /* 0x0000e000ff027b82 */ /* 0x000e240000000a00 */
[----:B0-----:R-:W-:-:S06]  /*00c0*/  IMAD.WIDE R2, R5, 0x8, R2 ;  /* 0x0000000805027825 */ /* 0x001fcc00078e0202 */
[----:B------:R-:W2:Y:S01]  /*00d0*/  LDG.E.64 R2, desc[UR6][R2.64] ;  /* 0x0000000602027981 */ /* 0x000ea2000c1e1b00 */
[----:B------:R-:W0:Y:S01]  /*00e0*/  S2UR UR5, SR_CgaCtaId ;  /* 0x00000000000579c3 */ /* 0x000e220000008800 */
[----:B------:R-:W-:Y:S02]  /*00f0*/  UMOV UR4, 0x400 ;  /* 0x0000040000047882 */ /* 0x000fe40000000000 */
[----:B0-----:R-:W-:-:S06]  /*0100*/  ULEA UR4, UR5, UR4, 0x18 ;  /* 0x0000000405047291 */ /* 0x001fcc000f8ec0ff */
[----:B------:R-:W-:-:S04]  /*0110*/  MOV R0, UR4 ;  /* 0x0000000400007c02 */ /* 0x000fc80008000f00 */
[----:B------:R-:W-:-:S05]  /*0120*/  LEA R5, R11, R0, 0x3 ;  /* 0x000000000b057211 */ /* 0x000fca00078e18ff */
[----:B--2---:R1:W-:Y:S01]  /*0130*/  STS.64 [R5], R2 ;  /* 0x0000000205007388 */ /* 0x0043e20000000a00 */
[----:B------:R-:W-:Y:S05]  /*0140*/  BRA `(.L_x_2) ;  /* 0x0000000000187947 */ /* 0x000fea0003800000 */
.L_x_1:
[----:B------:R-:W0:Y:S01]  /*0150*/  S2UR UR5, SR_CgaCtaId ;  /* 0x00000000000579c3 */ /* 0x000e220000008800 */
[----:B------:R-:W-:Y:S02]  /*0160*/  UMOV UR4, 0x400 ;  /* 0x0000040000047882 */ /* 0x000fe40000000000 */
[----:B0-----:R-:W-:-:S06]  /*0170*/  ULEA UR4, UR5, UR4, 0x18 ;  /* 0x0000000405047291 */ /* 0x001fcc000f8ec0ff */
[----:B------:R-:W-:-:S05]  /*0180*/  IMAD.U32 R0, RZ, RZ, UR4 ;  /* 0x00000004ff007e24 */ /* 0x000fca000f8e00ff */
[----:B------:R-:W-:-:S05]  /*0190*/  LEA R2, R11, R0, 0x3 ;  /* 0x000000000b027211 */ /* 0x000fca00078e18ff */
[----:B------:R0:W-:Y:S02]  /*01a0*/  STS.64 [R2], RZ ;  /* 0x000000ff02007388 */ /* 0x0001e40000000a00 */
.L_x_2:
[----:B------:R-:W-:Y:S05]  /*01b0*/  BSYNC.RECONVERGENT B0 ;  /* 0x0000000000007941 */ /* 0x000fea0003800200 */
.L_x_0:
[----:B------:R-:W-:Y:S01]  /*01c0*/  BAR.SYNC.DEFER_BLOCKING 0x0 ;  /* 0x0000000000007b1d */ /* 0x000fe20000010000 */
[----:B------:R-:W-:Y:S01]  /*01d0*/  UISETP.GE.U32.AND UP0, UPT, UR8, 0x2, UPT ;  /* 0x000000020800788c */ /* 0x000fe2000bf06070 */
[----:B------:R-:W-:-:S08]  /*01e0*/  ISETP.NE.AND P1, PT, R11, RZ, PT ;  /* 0x000000ff0b00720c */ /* 0x000fd00003f25270 */
[----:B------:R-:W-:Y:S05]  /*01f0*/  BRA.U !UP0, `(.L_x_3) ;  /* 0x00000001083c7547 */ /* 0x000fea000b800000 */
[----:B------:R-:W-:-:S05]  /*0200*/  UMOV UR4, 0x1 ;  /* 0x0000000100047882 */ /* 0x000fca0000000000 */
.L_x_4:
[----:B------:R-:W-:-:S04]  /*0210*/  USHF.L.U32 UR5, UR4, 0x1, URZ ;  /* 0x0000000104057899 */ /* 0x000fc800080006ff */
[----:B------:R-:W-:Y:S02]  /*0220*/  UISETP.GE.U32.AND UP0, UPT, UR5, UR8, UPT ;  /* 0x000000080500728c */ /* 0x000fe4000bf06070 */
[----:B--2---:R-:W-:-:S05]  /*0230*/  IMAD R7, R11, UR5, RZ ;  /* 0x000000050b077c24 */ /* 0x004fca000f8e02ff */
[----:B------:R-:W-:-:S13]  /*0240*/  ISETP.GE.U32.AND P0, PT, R7, UR8, PT ;  /* 0x0000000807007c0c */ /* 0x000fda000bf06070 */
[C---:B-1----:R-:W-:Y:S01]  /*0250*/  @!P0 VIADD R3, R7.reuse, UR4 ;  /* 0x0000000407038c36 */ /* 0x042fe20008000000 */
[----:B------:R-:W-:Y:S01]  /*0260*/  @!P0 LEA R7, R7, R0, 0x3 ;  /* 0x0000000007078211 */ /* 0x000fe200078e18ff */
[----:B------:R-:W-:Y:S02]  /*0270*/  UMOV UR4, UR5 ;  /* 0x0000000500047c82 */ /* 0x000fe40008000000 */
[----:B------:R-:W-:Y:S02]  /*0280*/  @!P0 IMAD R6, R3, 0x8, R0 ;  /* 0x0000000803068824 */ /* 0x000fe400078e0200 */
[----:B------:R-:W-:Y:S04]  /*0290*/  @!P0 LDS.64 R4, [R7] ;  /* 0x0000000007048984 */ /* 0x000fe80000000a00 */
[----:B0-----:R-:W0:Y:S02]  /*02a0*/  @!P0 LDS.64 R2, [R6] ;  /* 0x0000000006028984 */ /* 0x001e240000000a00 */
[----:B0-----:R-:W-:-:S07]  /*02b0*/  @!P0 DADD R2, R2, R4 ;  /* 0x0000000002028229 */ /* 0x001fce0000000004 */
[----:B------:R2:W-:Y:S01]  /*02c0*/  @!P0 STS.64 [R7], R2 ;  /* 0x0000000207008388 */ /* 0x0005e20000000a00 */
[----:B------:R-:W-:Y:S06]  /*02d0*/  BAR.SYNC.DEFER_BLOCKING 0x0 ;  /* 0x0000000000007b1d */ /* 0x000fec0000010000 */
[----:B------:R-:W-:Y:S05]  /*02e0*/  BRA.U !UP0, `(.L_x_4) ;  /* 0xfffffffd08c87547 */ /* 0x000fea000b83ffff */
.L_x_3:
[----:B------:R-:W-:Y:S05]  /*02f0*/  @P1 EXIT ;  /* 0x000000000000194d */ /* 0x000fea0003800000 */
[----:B------:R-:W3:Y:S01]  /*0300*/  S2UR UR5, SR_CgaCtaId ;  /* 0x00000000000579c3 */ /* 0x000ee20000008800 */
[----:B------:R-:W-:-:S07]  /*0310*/  UMOV UR4, 0x400 ;  /* 0x0000040000047882 */ /* 0x000fce0000000000 */
[----:B-1----:R-:W1:Y:S01]  /*0320*/  LDC.64 R4, c[0x0][0x388] ;  /* 0x0000e200ff047b82 */ /* 0x002e620000000a00 */
[----:B---3--:R-:W-:Y:S01]  /*0330*/  ULEA UR4, UR5, UR4, 0x18 ;  /* 0x0000000405047291 */ /* 0x008fe2000f8ec0ff */
[----:B-1----:R-:W-:-:S08]  /*0340*/  IMAD.WIDE.U32 R4, R9, 0x8, R4 ;  /* 0x0000000809047825 */ /* 0x002fd000078e0004 */
[----:B0-2---:R-:W0:Y:S04]  /*0350*/  LDS.64 R2, [UR4] ;  /* 0x00000004ff027984 */ /* 0x005e280008000a00 */
[----:B0-----:R-:W-:Y:S01]  /*0360*/  STG.E.64 desc[UR6][R4.64], R2 ;  /* 0x0000000204007986 */ /* 0x001fe2000c101b06 */
[----:B------:R-:W-:Y:S05]  /*0370*/  EXIT ;  /* 0x000000000000794d */ /* 0x000fea0003800000 */
.L_x_5:
[----:B------:R-:W-:-:S00]  /*0380*/  BRA `(.L_x_5) ;  /* 0xfffffffc00fc7947 */ /* 0x000fc0000383ffff */
[----:B------:R-:W-:-:S00]  /*0390*/  NOP ;  /* 0x0000000000007918 */ /* 0x000fc00000000000 */
        /* <DEDUP_REMOVED lines=14> */
.L_x_12:


//--------------------- .text._Z18integrateTrapezoidP5pointPdi --------------------------
	.section	.text._Z18integrateTrapezoidP5pointPdi,"ax",@progbits
	.align	128
        .global         _Z18integrateTrapezoidP5pointPdi
        .type           _Z18integrateTrapezoidP5pointPdi,@function
        .size           _Z18integrateTrapezoidP5pointPdi,(.L_x_13 - _Z18integrateTrapezoidP5pointPdi)
        .other          _Z18integrateTrapezoidP5pointPdi,@"STO_CUDA_ENTRY STV_DEFAULT"
_Z18integrateTrapezoidP5pointPdi:
.text._Z18integrateTrapezoidP5pointPdi:
[----:B------:R-:W-:Y:S01]  /*0000*/  LDC R1, c[0x0][0x37c] ;  /* 0x0000df00ff017b82 */ /* 0x000fe20000000800 */
[----:B------:R-:W0:Y:S01]  /*0010*/  S2R R7, SR_CTAID.X ;  /* 0x0000000000077919 */ /* 0x000e220000002500 */
[----:B------:R-:W0:Y:S01]  /*0020*/  LDCU UR4, c[0x0][0x360] ;  /* 0x00006c00ff0477ac */ /* 0x000e220008000800 */
[----:B------:R-:W0:Y:S02]  /*0030*/  S2R R0, SR_TID.X ;  /* 0x0000000000007919 */ /* 0x000e240000002100 */
[----:B0-----:R-:W-:-:S05]  /*0040*/  IMAD R7, R7, UR4, R0 ;  /* 0x0000000407077c24 */ /* 0x001fca000f8e0200 */
[----:B------:R-:W-:-:S13]  /*0050*/  ISETP.GE.AND P0, PT, R7, 0x1, PT ;  /* 0x000000010700780c */ /* 0x000fda0003f06270 */
[----:B------:R-:W-:Y:S05]  /*0060*/  @!P0 EXIT ;  /* 0x000000000000894d */ /* 0x000fea0003800000 */
[----:B------:R-:W0:Y:S01]  /*0070*/  LDC.64 R4, c[0x0][0x380] ;  /* 0x0000e000ff047b82 */ /* 0x000e220000000a00 */
[----:B------:R-:W1:Y:S01]  /*0080*/  LDCU.64 UR4, c[0x0][0x358] ;  /* 0x00006b00ff0477ac */ /* 0x000e620008000a00 */
[----:B------:R-:W-:-:S05]  /*0090*/  IADD3 R11, PT, PT, R7, -0x1, RZ ;  /* 0xffffffff070b7810 */ /* 0x000fca0007ffe0ff */
[----:B0-----:R-:W-:-:S04]  /*00a0*/  IMAD.WIDE.U32 R2, R11, 0x8, R4 ;  /* 0x000000080b027825 */ /* 0x001fc800078e0004 */
[----:B------:R-:W-:Y:S01]  /*00b0*/  IMAD.WIDE.U32 R4, R7, 0x8, R4 ;  /* 0x0000000807047825 */ /* 0x000fe200078e0004 */
[----:B-1----:R-:W2:Y:S04]  /*00c0*/  LDG.E R0, desc[UR4][R2.64+0x4] ;  /* 0x0000040402007981 */ /* 0x002ea8000c1e1900 */
[----:B------:R-:W2:Y:S04]  /*00d0*/  LDG.E R7, desc[UR4][R4.64+0x4] ;  /* 0x0000040404077981 */ /* 0x000ea8000c1e1900 */
[----:B------:R-:W3:Y:S04]  /*00e0*/  LDG.E R9, desc[UR4][R2.64] ;  /* 0x0000000402097981 */ /* 0x000ee8000c1e1900 */
[----:B------:R-:W3:Y:S01]  /*00f0*/  LDG.E R6, desc[UR4][R4.64] ;  /* 0x0000000404067981 */ /* 0x000ee2000c1e1900 */
[----:B--2---:R-:W-:Y:S01]  /*0100*/  FADD R0, R0, R7 ;  /* 0x0000000700007221 */ /* 0x004fe20000000000 */
[----:B---3--:R-:W-:-:S02]  /*0110*/  FADD R7, R6, -R9 ;  /* 0x8000000906077221 */ /* 0x008fc40000000000 */
[----:B------:R-:W0:Y:S02]  /*0120*/  LDC.64 R8, c[0x0][0x388] ;  /* 0x0000e200ff087b82 */ /* 0x000e240000000a00 */
[----:B------:R-:W-:-:S04]  /*0130*/  FMUL R0, R0, R7 ;  /* 0x0000000700007220 */ /* 0x000fc80000400000 */
[----:B------:R-:W1:Y:S02]  /*0140*/  F2F.F64.F32 R6, R0 ;  /* 0x0000000000067310 */ /* 0x000e640000201800 */
[----:B-1----:R-:W-:Y:S01]  /*0150*/  DMUL R6, R6, 0.5 ;  /* 0x3fe0000006067828 */ /* 0x002fe20000000000 */
[----:B0-----:R-:W-:-:S06]  /*0160*/  IMAD.WIDE.U32 R8, R11, 0x8, R8 ;  /* 0x000000080b087825 */ /* 0x001fcc00078e0008 */
[----:B------:R-:W-:Y:S01]  /*0170*/  STG.E.64 desc[UR4][R8.64], R6 ;  /* 0x0000000608007986 */ /* 0x000fe2000c101b04 */
[----:B------:R-:W-:Y:S05]  /*0180*/  EXIT ;  /* 0x000000000000794d */ /* 0x000fea0003800000 */
.L_x_6:
        /* <DEDUP_REMOVED lines=15> */
.L_x_13:


//--------------------- .text._Z11bitonicSortP5pointii --------------------------
	.section	.text._Z11bitonicSortP5pointii,"ax",@progbits
	.align	128
        .global         _Z11bitonicSortP5pointii
        .type           _Z11bitonicSortP5pointii,@function
        .size           _Z11bitonicSortP5pointii,(.L_x_14 - _Z11bitonicSortP5pointii)
        .other          _Z11bitonicSortP5pointii,@"STO_CUDA_ENTRY STV_DEFAULT"
_Z11bitonicSortP5pointii:
.text._Z11bitonicSortP5pointii:
[----:B------:R-:W-:Y:S01]  /*0000*/  LDC R1, c[0x0][0x37c] ;  /* 0x0000df00ff017b82 */ /* 0x000fe20000000800 */
[----:B------:R-:W0:Y:S01]  /*0010*/  S2R R3, SR_CTAID.X ;  /* 0x0000000000037919 */ /* 0x000e220000002500 */
[----:B------:R-:W0:Y:S01]  /*0020*/  LDCU UR4, c[0x0][0x360] ;  /* 0x00006c00ff0477ac */ /* 0x000e220008000800 */
[----:B------:R-:W0:Y:S01]  /*0030*/  S2R R0, SR_TID.X ;  /* 0x0000000000007919 */ /* 0x000e220000002100 */
[----:B------:R-:W1:Y:S01]  /*0040*/  LDCU UR5, c[0x0][0x388] ;  /* 0x00007100ff0577ac */ /* 0x000e620008000800 */
[----:B0-----:R-:W-:-:S05]  /*0050*/  IMAD R3, R3, UR4, R0 ;  /* 0x0000000403037c24 */ /* 0x001fca000f8e0200 */
[----:B-1----:R-:W-:-:S04]  /*0060*/  LOP3.LUT R0, R3, UR5, RZ, 0x3c, !PT ;  /* 0x0000000503007c12 */ /* 0x002fc8000f8e3cff */
[----:B------:R-:W-:-:S13]  /*0070*/  ISETP.GT.AND P0, PT, R0, R3, PT ;  /* 0x000000030000720c */ /* 0x000fda0003f04270 */
[----:B------:R-:W-:Y:S05]  /*0080*/  @!P0 EXIT ;  /* 0x000000000000894d */ /* 0x000fea0003800000 */
[----:B------:R-:W0:Y:S01]  /*0090*/  LDCU UR6, c[0x0][0x38c] ;  /* 0x00007180ff0677ac */ /* 0x000e220008000800 */
[----:B------:R-:W1:Y:S01]  /*00a0*/  LDC.64 R4, c[0x0][0x380] ;  /* 0x0000e000ff047b82 */ /* 0x000e620000000a00 */
[----:B------:R-:W-:Y:S01]  /*00b0*/  BSSY.RECONVERGENT B0, `(.L_x_7) ;  /* 0x000000f000007945 */ /* 0x000fe20003800200 */
[----:B------:R-:W2:Y:S01]  /*00c0*/  LDCU.64 UR4, c[0x0][0x358] ;  /* 0x00006b00ff0477ac */ /* 0x000ea20008000a00 */
[C---:B0-----:R-:W-:Y:S01]  /*00d0*/  LOP3.LUT P0, RZ, R3.reuse, UR6, RZ, 0xc0, !PT ;  /* 0x0000000603ff7c12 */ /* 0x041fe2000f80c0ff */
[----:B-1----:R-:W-:-:S04]  /*00e0*/  IMAD.WIDE R2, R3, 0x8, R4 ;  /* 0x0000000803027825 */ /* 0x002fc800078e0204 */
[----:B------:R-:W-:-:S08]  /*00f0*/  IMAD.WIDE R4, R0, 0x8, R4 ;  /* 0x0000000800047825 */ /* 0x000fd000078e0204 */
[----:B--2---:R-:W-:Y:S05]  /*0100*/  @P0 BRA `(.L_x_8) ;  /* 0x0000000000140947 */ /* 0x004fea0003800000 */
[----:B------:R-:W2:Y:S04]  /*0110*/  LDG.E R7, desc[UR4][R2.64] ;  /* 0x0000000402077981 */ /* 0x000ea8000c1e1900 */
[----:B------:R-:W2:Y:S02]  /*0120*/  LDG.E R0, desc[UR4][R4.64] ;  /* 0x0000000404007981 */ /* 0x000ea4000c1e1900 */
[----:B--2---:R-:W-:-:S13]  /*0130*/  FSETP.GT.AND P0, PT, R7, R0, PT ;  /* 0x000000000700720b */ /* 0x004fda0003f04000 */
[----:B------:R-:W-:Y:S05]  /*0140*/  @P0 BRA `(.L_x_9) ;  /* 0x0000000000140947 */ /* 0x000fea0003800000 */
[----:B------:R-:W-:Y:S05]  /*0150*/  EXIT ;  /* 0x000000000000794d */ /* 0x000fea0003800000 */
.L_x_8:
[----:B------:R-:W2:Y:S04]  /*0160*/  LDG.E R7, desc[UR4][R2.64] ;  /* 0x0000000402077981 */ /* 0x000ea8000c1e1900 */
[----:B------:R-:W2:Y:S02]  /*0170*/  LDG.E R0, desc[UR4][R4.64] ;  /* 0x0000000404007981 */ /* 0x000ea4000c1e1900 */
[----:B--2---:R-:W-:-:S13]  /*0180*/  FSETP.GEU.AND P0, PT, R7, R0, PT ;  /* 0x000000000700720b */ /* 0x004fda0003f0e000 */
[----:B------:R-:W-:Y:S05]  /*0190*/  @P0 EXIT ;  /* 0x000000000000094d */ /* 0x000fea0003800000 */
.L_x_9:
[----:B------:R-:W-:Y:S05]  /*01a0*/  BSYNC.RECONVERGENT B0 ;  /* 0x0000000000007941 */ /* 0x000fea0003800200 */
.L_x_7:
[----:B------:R-:W2:Y:S04]  /*01b0*/  LDG.E R11, desc[UR4][R4.64+0x4] ;  /* 0x00000404040b7981 */ /* 0x000ea8000c1e1900 */
[----:B------:R-:W3:Y:S04]  /*01c0*/  LDG.E R9, desc[UR4][R2.64+0x4] ;  /* 0x0000040402097981 */ /* 0x000ee8000c1e1900 */
[----:B------:R-:W-:Y:S04]  /*01d0*/  STG.E desc[UR4][R2.64], R0 ;  /* 0x0000000002007986 */ /* 0x000fe8000c101904 */
[----:B--2---:R-:W-:Y:S04]  /*01e0*/  STG.E desc[UR4][R2.64+0x4], R11 ;  /* 0x0000040b02007986 */ /* 0x004fe8000c101904 */
[----:B------:R-:W-:Y:S04]  /*01f0*/  STG.E desc[UR4][R4.64], R7 ;  /* 0x0000000704007986 */ /* 0x000fe8000c101904 */
[----:B---3--:R-:W-:Y:S01]  /*0200*/  STG.E desc[UR4][R4.64+0x4], R9 ;  /* 0x0000040904007986 */ /* 0x008fe2000c101904 */
[----:B------:R-:W-:Y:S05]  /*0210*/  EXIT ;  /* 0x000000000000794d */ /* 0x000fea0003800000 */
.L_x_10:
        /* <DEDUP_REMOVED lines=14> */
.L_x_14:


//--------------------- .text._Z11emptyKernelv    --------------------------
	.section	.text._Z11emptyKernelv,"ax",@progbits
	.align	128
        .global         _Z11emptyKernelv
        .type           _Z11emptyKernelv,@function
        .size           _Z11emptyKernelv,(.L_x_15 - _Z11emptyKernelv)
        .other          _Z11emptyKernelv,@"STO_CUDA_ENTRY STV_DEFAULT"
_Z11emptyKernelv:
.text._Z11emptyKernelv:
[----:B------:R-:W-:Y:S01]  /*0000*/  LDC R1, c[0x0][0x37c] ;  /* 0x0000df00ff017b82 */ /* 0x000fe20000000800 */
[----:B------:R-:W-:Y:S05]  /*0010*/  EXIT ;  /* 0x000000000000794d */ /* 0x000fea0003800000 */
.L_x_11:
        /* <DEDUP_REMOVED lines=14> */
.L_x_15:


//--------------------- .nv.shared._Z12sumReductionPdS_i --------------------------
	.section	.nv.shared._Z12sumReductionPdS_i,"aw",@nobits
	.sectionflags	@""
	.align	8
.nv.shared._Z12sumReductionPdS_i:
	.zero		17408


//--------------------- .nv.shared.reserved.0     --------------------------
	.section	.nv.shared.reserved.0,"aw",@nobits
	.weak		__nv_reservedSMEM_offset_0_alias
	.size		__nv_reservedSMEM_offset_0_alias, 0, 64
	.other		__nv_reservedSMEM_offset_0_alias,@"STO_CUDA_RESERVED_SHARED STV_DEFAULT"
__nv_reservedSMEM_offset_0_alias:
	.zero		0
	.zero		64


//--------------------- .nv.constant0._Z12sumReductionPdS_i --------------------------
	.section	.nv.constant0._Z12sumReductionPdS_i,"a",@progbits
	.sectionflags	@""
	.align	4
.nv.constant0._Z12sumReductionPdS_i:
	.zero		916


//--------------------- .nv.constant0._Z18integrateTrapezoidP5pointPdi --------------------------
	.section	.nv.constant0._Z18integrateTrapezoidP5pointPdi,"a",@progbits
	.sectionflags	@""
	.align	4
.nv.constant0._Z18integrateTrapezoidP5pointPdi:
	.zero		916


//--------------------- .nv.constant0._Z11bitonicSortP5pointii --------------------------
	.section	.nv.constant0._Z11bitonicSortP5pointii,"a",@progbits
	.sectionflags	@""
	.align	4
.nv.constant0._Z11bitonicSortP5pointii:
	.zero		912


//--------------------- .nv.constant0._Z11emptyKernelv --------------------------
	.section	.nv.constant0._Z11emptyKernelv,"a",@progbits
	.sectionflags	@""
	.align	4
.nv.constant0._Z11emptyKernelv:
	.zero		896


//--------------------- SYMBOLS --------------------------

	.type		.nv.reservedSmem.offset0,@object
	.size		.nv.reservedSmem.offset0,0x4
	.type		.nv.reservedSmem.cap,@object
	.size		.nv.reservedSmem.cap,0x4
